//
// Generated by NVIDIA NVVM Compiler
//
// Compiler Build ID: CL-36424714
// Cuda compilation tools, release 13.0, V13.0.88
// Based on NVVM 20.0.0
//

.version 9.0
.target sm_100
.address_size 64

	// .globl	_Z11dot_productPKiS0_Pi
// _ZZ11dot_productPKiS0_PiE4temp has been demoted

.visible .entry _Z11dot_productPKiS0_Pi(
	.param .u64 .ptr .align 1 _Z11dot_productPKiS0_Pi_param_0,
	.param .u64 .ptr .align 1 _Z11dot_productPKiS0_Pi_param_1,
	.param .u64 .ptr .align 1 _Z11dot_productPKiS0_Pi_param_2
)
{
	.reg .pred 	%p<3>;
	.reg .b32 	%r<81>;
	.reg .b64 	%rd<10>;
	// demoted variable
	.shared .align 4 .b8 _ZZ11dot_productPKiS0_PiE4temp[2048];
	ld.param.u64 	%rd2, [_Z11dot_productPKiS0_Pi_param_0];
	ld.param.u64 	%rd3, [_Z11dot_productPKiS0_Pi_param_1];
	ld.param.u64 	%rd1, [_Z11dot_productPKiS0_Pi_param_2];
	cvta.to.global.u64 	%rd4, %rd3;
	cvta.to.global.u64 	%rd5, %rd2;
	mov.u32 	%r5, %tid.x;
	mul.wide.u32 	%rd6, %r5, 4;
	add.s64 	%rd7, %rd5, %rd6;
	ld.global.u32 	%r6, [%rd7];
	add.s64 	%rd8, %rd4, %rd6;
	ld.global.u32 	%r7, [%rd8];
	mul.lo.s32 	%r8, %r7, %r6;
	shl.b32 	%r9, %r5, 2;
	mov.u32 	%r10, _ZZ11dot_productPKiS0_PiE4temp;
	add.s32 	%r11, %r10, %r9;
	st.shared.u32 	[%r11], %r8;
	bar.sync 	0;
	setp.ne.s32 	%p1, %r5, 0;
	@%p1 bra 	$L__BB0_4;
	mov.b32 	%r80, 0;
	mov.b32 	%r79, 64;
$L__BB0_2:
	add.s32 	%r15, %r10, %r79;
	ld.shared.u32 	%r16, [%r15+-64];
	add.s32 	%r17, %r16, %r80;
	ld.shared.u32 	%r18, [%r15+-60];
	add.s32 	%r19, %r18, %r17;
	ld.shared.u32 	%r20, [%r15+-56];
	add.s32 	%r21, %r20, %r19;
	ld.shared.u32 	%r22, [%r15+-52];
	add.s32 	%r23, %r22, %r21;
	ld.shared.u32 	%r24, [%r15+-48];
	add.s32 	%r25, %r24, %r23;
	ld.shared.u32 	%r26, [%r15+-44];
	add.s32 	%r27, %r26, %r25;
	ld.shared.u32 	%r28, [%r15+-40];
	add.s32 	%r29, %r28, %r27;
	ld.shared.u32 	%r30, [%r15+-36];
	add.s32 	%r31, %r30, %r29;
	ld.shared.u32 	%r32, [%r15+-32];
	add.s32 	%r33, %r32, %r31;
	ld.shared.u32 	%r34, [%r15+-28];
	add.s32 	%r35, %r34, %r33;
	ld.shared.u32 	%r36, [%r15+-24];
	add.s32 	%r37, %r36, %r35;
	ld.shared.u32 	%r38, [%r15+-20];
	add.s32 	%r39, %r38, %r37;
	ld.shared.u32 	%r40, [%r15+-16];
	add.s32 	%r41, %r40, %r39;
	ld.shared.u32 	%r42, [%r15+-12];
	add.s32 	%r43, %r42, %r41;
	ld.shared.u32 	%r44, [%r15+-8];
	add.s32 	%r45, %r44, %r43;
	ld.shared.u32 	%r46, [%r15+-4];
	add.s32 	%r47, %r46, %r45;
	ld.shared.u32 	%r48, [%r15];
	add.s32 	%r49, %r48, %r47;
	ld.shared.u32 	%r50, [%r15+4];
	add.s32 	%r51, %r50, %r49;
	ld.shared.u32 	%r52, [%r15+8];
	add.s32 	%r53, %r52, %r51;
	ld.shared.u32 	%r54, [%r15+12];
	add.s32 	%r55, %r54, %r53;
	ld.shared.u32 	%r56, [%r15+16];
	add.s32 	%r57, %r56, %r55;
	ld.shared.u32 	%r58, [%r15+20];
	add.s32 	%r59, %r58, %r57;
	ld.shared.u32 	%r60, [%r15+24];
	add.s32 	%r61, %r60, %r59;
	ld.shared.u32 	%r62, [%r15+28];
	add.s32 	%r63, %r62, %r61;
	ld.shared.u32 	%r64, [%r15+32];
	add.s32 	%r65, %r64, %r63;
	ld.shared.u32 	%r66, [%r15+36];
	add.s32 	%r67, %r66, %r65;
	ld.shared.u32 	%r68, [%r15+40];
	add.s32 	%r69, %r68, %r67;
	ld.shared.u32 	%r70, [%r15+44];
	add.s32 	%r71, %r70, %r69;
	ld.shared.u32 	%r72, [%r15+48];
	add.s32 	%r73, %r72, %r71;
	ld.shared.u32 	%r74, [%r15+52];
	add.s32 	%r75, %r74, %r73;
	ld.shared.u32 	%r76, [%r15+56];
	add.s32 	%r77, %r76, %r75;
	ld.shared.u32 	%r78, [%r15+60];
	add.s32 	%r80, %r78, %r77;
	add.s32 	%r79, %r79, 128;
	setp.ne.s32 	%p2, %r79, 2112;
	@%p2 bra 	$L__BB0_2;
	cvta.to.global.u64 	%rd9, %rd1;
	st.global.u32 	[%rd9], %r80;
$L__BB0_4:
	ret;

}


// ===== COMPILED SASS (sm_100) =====

	.target	sm_100

	.elftype	@"ET_EXEC"


//--------------------- .note.nv.tkinfo           --------------------------
	.section	.note.nv.tkinfo,"",@"SHT_NOTE"
	.sectionflags	@"SHF_NOTE_NV_TKINFO"
	.tkinfo
        /*0018*/ 	.word	0x00000002
        /*0030*/ 	.string	""
        /*0030*/ 	.string	"ptxas"
        /*0030*/ 	.string	"Cuda compilation tools, release 13.0, V13.0.88"
        /*0030*/ 	.string	"Build cuda_13.0.r13.0/compiler.36424714_0"
        /*0030*/ 	.string	"-arch sm_100 -m 64 "



//--------------------- .note.nv.cuinfo           --------------------------
	.section	.note.nv.cuinfo,"",@"SHT_NOTE"
	.sectionflags	@"SHF_NOTE_NV_CUINFO"
        /*0018*/ 	.short	0x0002
        /*001a*/ 	.short	0x0064
        /*001c*/ 	.short	0x0082
	.zero		2


//--------------------- .nv.info                  --------------------------
	.section	.nv.info,"",@"SHT_CUDA_INFO"
	.align	4


	//----- nvinfo : EIATTR_REGCOUNT
	.align		4
        /*0000*/ 	.byte	0x04, 0x2f
        /*0002*/ 	.short	(.L_1 - .L_0)
	.align		4
.L_0:
        /*0004*/ 	.word	index@(_Z11dot_productPKiS0_Pi)
        /*0008*/ 	.word	0x0000001e


	//----- nvinfo : EIATTR_FRAME_SIZE
	.align		4
.L_1:
        /*000c*/ 	.byte	0x04, 0x11
        /*000e*/ 	.short	(.L_3 - .L_2)
	.align		4
.L_2:
        /*0010*/ 	.word	index@(_Z11dot_productPKiS0_Pi)
        /*0014*/ 	.word	0x00000000


	//----- nvinfo : EIATTR_MIN_STACK_SIZE
	.align		4
.L_3:
        /*0018*/ 	.byte	0x04, 0x12
        /*001a*/ 	.short	(.L_5 - .L_4)
	.align		4
.L_4:
        /*001c*/ 	.word	index@(_Z11dot_productPKiS0_Pi)
        /*0020*/ 	.word	0x00000000
.L_5:


//--------------------- .nv.compat                --------------------------
	.section	.nv.compat,"",@"SHT_CUDA_COMPAT_INFO"
	.align	4
        /*0000*/ 	.byte	0x02, 0x09, 0x00, 0x00, 0x02, 0x02, 0x01, 0x00, 0x02, 0x05, 0x05, 0x00, 0x03, 0x07, 0x01, 0x01
        /*0010*/ 	.byte	0x02, 0x03, 0x00, 0x00, 0x02, 0x06, 0x01, 0x00, 0x04, 0x0b, 0x08, 0x00, 0x09, 0x00, 0x00, 0x00
        /*0020*/ 	.byte	0x00, 0x00, 0x00, 0x00


//--------------------- .nv.info._Z11dot_productPKiS0_Pi --------------------------
	.section	.nv.info._Z11dot_productPKiS0_Pi,"",@"SHT_CUDA_INFO"
	.sectionflags	@""
	.align	4


	//----- nvinfo : EIATTR_CUDA_API_VERSION
	.align		4
        /*0000*/ 	.byte	0x04, 0x37
        /*0002*/ 	.short	(.L_7 - .L_6)
.L_6:
        /*0004*/ 	.word	0x00000082


	//----- nvinfo : EIATTR_KPARAM_INFO
	.align		4
.L_7:
        /*0008*/ 	.byte	0x04, 0x17
        /*000a*/ 	.short	(.L_9 - .L_8)
.L_8:
        /*000c*/ 	.word	0x00000000
        /*0010*/ 	.short	0x0002
        /*0012*/ 	.short	0x0010
        /*0014*/ 	.byte	0x00, 0xf5, 0x21, 0x00


	//----- nvinfo : EIATTR_KPARAM_INFO
	.align		4
.L_9:
        /*0018*/ 	.byte	0x04, 0x17
        /*001a*/ 	.short	(.L_11 - .L_10)
.L_10:
        /*001c*/ 	.word	0x00000000
        /*0020*/ 	.short	0x0001
        /*0022*/ 	.short	0x0008
        /*0024*/ 	.byte	0x00, 0xf5, 0x21, 0x00


	//----- nvinfo : EIATTR_KPARAM_INFO
	.align		4
.L_11:
        /*0028*/ 	.byte	0x04, 0x17
        /*002a*/ 	.short	(.L_13 - .L_12)
.L_12:
        /*002c*/ 	.word	0x00000000
        /*0030*/ 	.short	0x0000
        /*0032*/ 	.short	0x0000
        /*0034*/ 	.byte	0x00, 0xf5, 0x21, 0x00


	//----- nvinfo : EIATTR_SPARSE_MMA_MASK
	.align		4
.L_13:
        /*0038*/ 	.byte	0x03, 0x50
        /*003a*/ 	.short	0x0000


	//----- nvinfo : EIATTR_MAXREG_COUNT
	.align		4
        /*003c*/ 	.byte	0x03, 0x1b
        /*003e*/ 	.short	0x00ff


	//----- nvinfo : EIATTR_NUM_BARRIERS
	.align		4
        /*0040*/ 	.byte	0x02, 0x4c
        /*0042*/ 	.byte	0x01
	.zero		1


	//----- nvinfo : EIATTR_MERCURY_ISA_VERSION
	.align		4
        /*0044*/ 	.byte	0x03, 0x5f
        /*0046*/ 	.short	0x0101


	//----- nvinfo : EIATTR_VRC_CTA_INIT_COUNT
	.align		4
        /*0048*/ 	.byte	0x02, 0x4a
	.zero		1
	.zero		1


	//----- nvinfo : EIATTR_EXIT_INSTR_OFFSETS
	.align		4
        /*004c*/ 	.byte	0x04, 0x1c
        /*004e*/ 	.short	(.L_15 - .L_14)


	//   ....[0]....
.L_14:
        /*0050*/ 	.word	0x00000110


	//   ....[1]....
        /*0054*/ 	.word	0x00000310


	//----- nvinfo : EIATTR_CBANK_PARAM_SIZE
	.align		4
.L_15:
        /*0058*/ 	.byte	0x03, 0x19
        /*005a*/ 	.short	0x0018


	//----- nvinfo : EIATTR_PARAM_CBANK
	.align		4
        /*005c*/ 	.byte	0x04, 0x0a
        /*005e*/ 	.short	(.L_17 - .L_16)
	.align		4
.L_16:
        /*0060*/ 	.word	index@(.nv.constant0._Z11dot_productPKiS0_Pi)
        /*0064*/ 	.short	0x0380
        /*0066*/ 	.short	0x0018


	//----- nvinfo : EIATTR_SW_WAR
	.align		4
.L_17:
        /*0068*/ 	.byte	0x04, 0x36
        /*006a*/ 	.short	(.L_19 - .L_18)
.L_18:
        /*006c*/ 	.word	0x00000008
.L_19:


//--------------------- .nv.callgraph             --------------------------
	.section	.nv.callgraph,"",@"SHT_CUDA_CALLGRAPH"
	.align	4
	.sectionentsize	8
	.align		4
        /*0000*/ 	.word	0x00000000
	.align		4
        /*0004*/ 	.word	0xffffffff
	.align		4
        /*0008*/ 	.word	0x00000000
	.align		4
        /*000c*/ 	.word	0xfffffffe
	.align		4
        /*0010*/ 	.word	0x00000000
	.align		4
        /*0014*/ 	.word	0xfffffffd
	.align		4
        /*0018*/ 	.word	0x00000000
	.align		4
        /*001c*/ 	.word	0xfffffffc


//--------------------- .text._Z11dot_productPKiS0_Pi --------------------------
	.section	.text._Z11dot_productPKiS0_Pi,"ax",@progbits
	.align	128
        .global         _Z11dot_productPKiS0_Pi
        .type           _Z11dot_productPKiS0_Pi,@function
        .size           _Z11dot_productPKiS0_Pi,(.L_x_2 - _Z11dot_productPKiS0_Pi)
        .other          _Z11dot_productPKiS0_Pi,@"STO_CUDA_ENTRY STV_DEFAULT"
_Z11dot_productPKiS0_Pi:
.text._Z11dot_productPKiS0_Pi:
[----:B------:R-:W-:Y:S01]  /*0000*/  LDC R1, c[0x0][0x37c] ;  /* 0x0000df00ff017b82 */ /* 0x000fe20000000800 */
[----:B------:R-:W0:Y:S07]  /*0010*/  S2R R9, SR_TID.X ;  /* 0x0000000000097919 */ /* 0x000e2e0000002100 */
[----:B------:R-:W0:Y:S01]  /*0020*/  LDC.64 R2, c[0x0][0x380] ;  /* 0x0000e000ff027b82 */ /* 0x000e220000000a00 */
[----:B------:R-:W1:Y:S07]  /*0030*/  LDCU.64 UR6, c[0x0][0x358] ;  /* 0x00006b00ff0677ac */ /* 0x000e6e0008000a00 */
[----:B------:R-:W2:Y:S01]  /*0040*/  LDC.64 R4, c[0x0][0x388] ;  /* 0x0000e200ff047b82 */ /* 0x000ea20000000a00 */
[----:B0-----:R-:W-:-:S04]  /*0050*/  IMAD.WIDE.U32 R2, R9, 0x4, R2 ;  /* 0x0000000409027825 */ /* 0x001fc800078e0002 */
[C---:B--2---:R-:W-:Y:S02]  /*0060*/  IMAD.WIDE.U32 R4, R9.reuse, 0x4, R4 ;  /* 0x0000000409047825 */ /* 0x044fe400078e0004 */
[----:B-1----:R-:W2:Y:S04]  /*0070*/  LDG.E R2, desc[UR6][R2.64] ;  /* 0x0000000602027981 */ /* 0x002ea8000c1e1900 */
[----:B------:R-:W2:Y:S01]  /*0080*/  LDG.E R5, desc[UR6][R4.64] ;  /* 0x0000000604057981 */ /* 0x000ea2000c1e1900 */
[----:B------:R-:W0:Y:S01]  /*0090*/  S2UR UR5, SR_CgaCtaId ;  /* 0x00000000000579c3 */ /* 0x000e220000008800 */
[----:B------:R-:W-:Y:S01]  /*00a0*/  UMOV UR4, 0x400 ;  /* 0x0000040000047882 */ /* 0x000fe20000000000 */
[----:B------:R-:W-:Y:S01]  /*00b0*/  ISETP.NE.AND P0, PT, R9, RZ, PT ;  /* 0x000000ff0900720c */ /* 0x000fe20003f05270 */
[----:B0-----:R-:W-:-:S06]  /*00c0*/  ULEA UR4, UR5, UR4, 0x18 ;  /* 0x0000000405047291 */ /* 0x001fcc000f8ec0ff */
[----:B------:R-:W-:Y:S01]  /*00d0*/  LEA R7, R9, UR4, 0x2 ;  /* 0x0000000409077c11 */ /* 0x000fe2000f8e10ff */
[----:B--2---:R-:W-:-:S05]  /*00e0*/  IMAD R0, R2, R5, RZ ;  /* 0x0000000502007224 */ /* 0x004fca00078e02ff */
[----:B------:R0:W-:Y:S01]  /*00f0*/  STS [R7], R0 ;  /* 0x0000000007007388 */ /* 0x0001e20000000800 */
[----:B------:R-:W-:Y:S06]  /*0100*/  BAR.SYNC.DEFER_BLOCKING 0x0 ;  /* 0x0000000000007b1d */ /* 0x000fec0000010000 */
[----:B------:R-:W-:Y:S05]  /*0110*/  @P0 EXIT ;  /* 0x000000000000094d */ /* 0x000fea0003800000 */
[----:B------:R-:W-:Y:S02]  /*0120*/  IMAD.MOV.U32 R17, RZ, RZ, RZ ;  /* 0x000000ffff117224 */ /* 0x000fe400078e00ff */
[----:B0-----:R-:W-:-:S07]  /*0130*/  IMAD.MOV.U32 R0, RZ, RZ, 0x40 ;  /* 0x00000040ff007424 */ /* 0x001fce00078e00ff */
.L_x_0:
[----:B------:R-:W0:Y:S04]  /*0140*/  LDS.128 R4, [R0+UR4+-0x40] ;  /* 0xffffc00400047984 */ /* 0x000e280008000c00 */
[----:B------:R-:W1:Y:S04]  /*0150*/  LDS.128 R8, [R0+UR4+-0x30] ;  /* 0xffffd00400087984 */ /* 0x000e680008000c00 */
[----:B------:R-:W2:Y:S04]  /*0160*/  LDS.128 R24, [R0+UR4+-0x20] ;  /* 0xffffe00400187984 */ /* 0x000ea80008000c00 */
[----:B------:R-:W3:Y:S04]  /*0170*/  LDS.128 R12, [R0+UR4+-0x10] ;  /* 0xfffff004000c7984 */ /* 0x000ee80008000c00 */
[----:B------:R-:W4:Y:S01]  /*0180*/  LDS.128 R20, [R0+UR4] ;  /* 0x0000000400147984 */ /* 0x000f220008000c00 */
[----:B0-----:R-:W-:-:S03]  /*0190*/  IADD3 R4, PT, PT, R5, R4, R17 ;  /* 0x0000000405047210 */ /* 0x001fc60007ffe011 */
[----:B------:R-:W0:Y:S01]  /*01a0*/  LDS.128 R16, [R0+UR4+0x10] ;  /* 0x0000100400107984 */ /* 0x000e220008000c00 */
[----:B------:R-:W-:-:S04]  /*01b0*/  IADD3 R4, PT, PT, R7, R6, R4 ;  /* 0x0000000607047210 */ /* 0x000fc80007ffe004 */
[----:B-1----:R-:W-:Y:S02]  /*01c0*/  IADD3 R8, PT, PT, R9, R8, R4 ;  /* 0x0000000809087210 */ /* 0x002fe40007ffe004 */
[----:B------:R-:W1:Y:S02]  /*01d0*/  LDS.128 R4, [R0+UR4+0x20] ;  /* 0x0000200400047984 */ /* 0x000e640008000c00 */
[----:B------:R-:W-:-:S04]  /*01e0*/  IADD3 R8, PT, PT, R11, R10, R8 ;  /* 0x0000000a0b087210 */ /* 0x000fc80007ffe008 */
[----:B--2---:R-:W-:Y:S02]  /*01f0*/  IADD3 R24, PT, PT, R25, R24, R8 ;  /* 0x0000001819187210 */ /* 0x004fe40007ffe008 */
[----:B------:R2:W5:Y:S02]  /*0200*/  LDS.128 R8, [R0+UR4+0x30] ;  /* 0x0000300400087984 */ /* 0x0005640008000c00 */
[----:B------:R-:W-:-:S04]  /*0210*/  IADD3 R24, PT, PT, R27, R26, R24 ;  /* 0x0000001a1b187210 */ /* 0x000fc80007ffe018 */
[----:B---3--:R-:W-:Y:S01]  /*0220*/  IADD3 R12, PT, PT, R13, R12, R24 ;  /* 0x0000000c0d0c7210 */ /* 0x008fe20007ffe018 */
[----:B--2---:R-:W-:-:S03]  /*0230*/  VIADD R0, R0, 0x80 ;  /* 0x0000008000007836 */ /* 0x004fc60000000000 */
[----:B------:R-:W-:Y:S02]  /*0240*/  IADD3 R12, PT, PT, R15, R14, R12 ;  /* 0x0000000e0f0c7210 */ /* 0x000fe40007ffe00c */
[----:B------:R-:W-:Y:S02]  /*0250*/  ISETP.NE.AND P0, PT, R0, 0x840, PT ;  /* 0x000008400000780c */ /* 0x000fe40003f05270 */
[----:B----4-:R-:W-:-:S04]  /*0260*/  IADD3 R12, PT, PT, R21, R20, R12 ;  /* 0x00000014150c7210 */ /* 0x010fc80007ffe00c */
[----:B------:R-:W-:-:S04]  /*0270*/  IADD3 R12, PT, PT, R23, R22, R12 ;  /* 0x00000016170c7210 */ /* 0x000fc80007ffe00c */
[----:B0-----:R-:W-:-:S04]  /*0280*/  IADD3 R12, PT, PT, R17, R16, R12 ;  /* 0x00000010110c7210 */ /* 0x001fc80007ffe00c */
[----:B------:R-:W-:-:S04]  /*0290*/  IADD3 R12, PT, PT, R19, R18, R12 ;  /* 0x00000012130c7210 */ /* 0x000fc80007ffe00c */
[----:B-1----:R-:W-:-:S04]  /*02a0*/  IADD3 R4, PT, PT, R5, R4, R12 ;  /* 0x0000000405047210 */ /* 0x002fc80007ffe00c */
[----:B------:R-:W-:-:S04]  /*02b0*/  IADD3 R4, PT, PT, R7, R6, R4 ;  /* 0x0000000607047210 */ /* 0x000fc80007ffe004 */
[----:B-----5:R-:W-:-:S04]  /*02c0*/  IADD3 R4, PT, PT, R9, R8, R4 ;  /* 0x0000000809047210 */ /* 0x020fc80007ffe004 */
[----:B------:R-:W-:Y:S01]  /*02d0*/  IADD3 R17, PT, PT, R11, R10, R4 ;  /* 0x0000000a0b117210 */ /* 0x000fe20007ffe004 */
[----:B------:R-:W-:Y:S06]  /*02e0*/  @P0 BRA `(.L_x_0) ;  /* 0xfffffffc00940947 */ /* 0x000fec000383ffff */
[----:B------:R-:W0:Y:S02]  /*02f0*/  LDC.64 R2, c[0x0][0x390] ;  /* 0x0000e400ff027b82 */ /* 0x000e240000000a00 */
[----:B0-----:R-:W-:Y:S01]  /*0300*/  STG.E desc[UR6][R2.64], R17 ;  /* 0x0000001102007986 */ /* 0x001fe2000c101906 */
[----:B------:R-:W-:Y:S05]  /*0310*/  EXIT ;  /* 0x000000000000794d */ /* 0x000fea0003800000 */
.L_x_1:
[----:B------:R-:W-:-:S00]  /*0320*/  BRA `(.L_x_1) ;  /* 0xfffffffc00fc7947 */ /* 0x000fc0000383ffff */
[----:B------:R-:W-:-:S00]  /*0330*/  NOP ;  /* 0x0000000000007918 */ /* 0x000fc00000000000 */
        /* <DEDUP_REMOVED lines=12> */
.L_x_2:


//--------------------- .nv.shared._Z11dot_productPKiS0_Pi --------------------------
	.section	.nv.shared._Z11dot_productPKiS0_Pi,"aw",@nobits
	.sectionflags	@""
	.align	4
.nv.shared._Z11dot_productPKiS0_Pi:
	.zero		3072


//--------------------- .nv.shared.reserved.0     --------------------------
	.section	.nv.shared.reserved.0,"aw",@nobits
	.weak		__nv_reservedSMEM_offset_0_alias
	.size		__nv_reservedSMEM_offset_0_alias, 0, 64
	.other		__nv_reservedSMEM_offset_0_alias,@"STO_CUDA_RESERVED_SHARED STV_DEFAULT"
__nv_reservedSMEM_offset_0_alias:
	.zero		0
	.zero		64


//--------------------- .nv.constant0._Z11dot_productPKiS0_Pi --------------------------
	.section	.nv.constant0._Z11dot_productPKiS0_Pi,"a",@progbits
	.sectionflags	@""
	.align	4
.nv.constant0._Z11dot_productPKiS0_Pi:
	.zero		920


//--------------------- SYMBOLS --------------------------

	.type		.nv.reservedSmem.offset0,@object
	.size		.nv.reservedSmem.offset0,0x4
	.type		.nv.reservedSmem.cap,@object
	.size		.nv.reservedSmem.cap,0x4
